//
// Generated by NVIDIA NVVM Compiler
//
// Compiler Build ID: CL-36424714
// Cuda compilation tools, release 13.0, V13.0.88
// Based on NVVM 20.0.0
//

.version 9.0
.target sm_100
.address_size 64

	// .globl	_Z11tiledMatmulPiS_S_ii
// _ZZ11tiledMatmulPiS_S_iiE1A has been demoted
// _ZZ11tiledMatmulPiS_S_iiE1B has been demoted

.visible .entry _Z11tiledMatmulPiS_S_ii(
	.param .u64 .ptr .align 1 _Z11tiledMatmulPiS_S_ii_param_0,
	.param .u64 .ptr .align 1 _Z11tiledMatmulPiS_S_ii_param_1,
	.param .u64 .ptr .align 1 _Z11tiledMatmulPiS_S_ii_param_2,
	.param .u32 _Z11tiledMatmulPiS_S_ii_param_3,
	.param .u32 _Z11tiledMatmulPiS_S_ii_param_4
)
{
	.reg .pred 	%p<11>;
	.reg .b32 	%r<168>;
	.reg .b64 	%rd<13>;
	// demoted variable
	.shared .align 4 .b8 _ZZ11tiledMatmulPiS_S_iiE1A[4096];
	// demoted variable
	.shared .align 4 .b8 _ZZ11tiledMatmulPiS_S_iiE1B[4096];
	ld.param.u64 	%rd3, [_Z11tiledMatmulPiS_S_ii_param_0];
	ld.param.u64 	%rd4, [_Z11tiledMatmulPiS_S_ii_param_1];
	ld.param.u64 	%rd5, [_Z11tiledMatmulPiS_S_ii_param_2];
	ld.param.u32 	%r44, [_Z11tiledMatmulPiS_S_ii_param_3];
	ld.param.u32 	%r45, [_Z11tiledMatmulPiS_S_ii_param_4];
	mov.u32 	%r1, %tid.x;
	mov.u32 	%r2, %tid.y;
	mov.u32 	%r47, %ctaid.x;
	mov.u32 	%r48, %ctaid.y;
	mad.lo.s32 	%r3, %r45, %r48, %r2;
	mad.lo.s32 	%r4, %r45, %r47, %r1;
	add.s32 	%r49, %r44, %r45;
	add.s32 	%r50, %r49, -1;
	div.s32 	%r5, %r50, %r45;
	setp.lt.s32 	%p1, %r5, 1;
	mov.b32 	%r166, 0;
	@%p1 bra 	$L__BB0_15;
	mad.lo.s32 	%r6, %r3, %r44, %r1;
	mul.lo.s32 	%r7, %r45, %r2;
	and.b32  	%r8, %r45, 7;
	and.b32  	%r9, %r45, 3;
	and.b32  	%r10, %r45, 2147483640;
	and.b32  	%r11, %r45, 1;
	neg.s32 	%r12, %r10;
	shl.b32 	%r13, %r45, 5;
	shl.b32 	%r52, %r7, 2;
	mov.u32 	%r53, _ZZ11tiledMatmulPiS_S_iiE1A;
	add.s32 	%r54, %r52, %r53;
	add.s32 	%r14, %r54, 16;
	shl.b32 	%r15, %r45, 2;
	cvta.to.global.u64 	%rd1, %rd3;
	cvta.to.global.u64 	%rd2, %rd4;
	mov.b32 	%r151, 0;
	mov.u32 	%r166, %r151;
$L__BB0_2:
	setp.lt.s32 	%p2, %r45, 1;
	mul.lo.s32 	%r55, %r151, %r45;
	add.s32 	%r56, %r6, %r55;
	mul.wide.s32 	%rd6, %r56, 4;
	add.s64 	%rd7, %rd1, %rd6;
	ld.global.u32 	%r57, [%rd7];
	add.s32 	%r58, %r7, %r1;
	shl.b32 	%r59, %r58, 2;
	mov.u32 	%r60, _ZZ11tiledMatmulPiS_S_iiE1A;
	add.s32 	%r61, %r60, %r59;
	st.shared.u32 	[%r61], %r57;
	add.s32 	%r62, %r55, %r2;
	mad.lo.s32 	%r63, %r62, %r44, %r4;
	mul.wide.s32 	%rd8, %r63, 4;
	add.s64 	%rd9, %rd2, %rd8;
	ld.global.u32 	%r64, [%rd9];
	mov.u32 	%r65, _ZZ11tiledMatmulPiS_S_iiE1B;
	add.s32 	%r66, %r65, %r59;
	st.shared.u32 	[%r66], %r64;
	bar.sync 	0;
	@%p2 bra 	$L__BB0_14;
	setp.lt.u32 	%p3, %r45, 8;
	mov.b32 	%r161, 0;
	@%p3 bra 	$L__BB0_6;
	shl.b32 	%r69, %r1, 2;
	add.s32 	%r154, %r65, %r69;
	mov.u32 	%r153, %r14;
	mov.u32 	%r155, %r12;
$L__BB0_5:
	.pragma "nounroll";
	ld.shared.u32 	%r71, [%r153+-16];
	ld.shared.u32 	%r72, [%r154];
	mad.lo.s32 	%r73, %r72, %r71, %r166;
	ld.shared.u32 	%r74, [%r153+-12];
	add.s32 	%r75, %r154, %r15;
	ld.shared.u32 	%r76, [%r75];
	mad.lo.s32 	%r77, %r76, %r74, %r73;
	ld.shared.u32 	%r78, [%r153+-8];
	add.s32 	%r79, %r75, %r15;
	ld.shared.u32 	%r80, [%r79];
	mad.lo.s32 	%r81, %r80, %r78, %r77;
	ld.shared.u32 	%r82, [%r153+-4];
	add.s32 	%r83, %r79, %r15;
	ld.shared.u32 	%r84, [%r83];
	mad.lo.s32 	%r85, %r84, %r82, %r81;
	ld.shared.u32 	%r86, [%r153];
	add.s32 	%r87, %r83, %r15;
	ld.shared.u32 	%r88, [%r87];
	mad.lo.s32 	%r89, %r88, %r86, %r85;
	ld.shared.u32 	%r90, [%r153+4];
	add.s32 	%r91, %r87, %r15;
	ld.shared.u32 	%r92, [%r91];
	mad.lo.s32 	%r93, %r92, %r90, %r89;
	ld.shared.u32 	%r94, [%r153+8];
	add.s32 	%r95, %r91, %r15;
	ld.shared.u32 	%r96, [%r95];
	mad.lo.s32 	%r97, %r96, %r94, %r93;
	ld.shared.u32 	%r98, [%r153+12];
	add.s32 	%r99, %r95, %r15;
	ld.shared.u32 	%r100, [%r99];
	mad.lo.s32 	%r166, %r100, %r98, %r97;
	add.s32 	%r155, %r155, 8;
	add.s32 	%r154, %r154, %r13;
	add.s32 	%r153, %r153, 32;
	setp.ne.s32 	%p4, %r155, 0;
	mov.u32 	%r161, %r10;
	@%p4 bra 	$L__BB0_5;
$L__BB0_6:
	setp.eq.s32 	%p5, %r8, 0;
	@%p5 bra 	$L__BB0_14;
	add.s32 	%r102, %r8, -1;
	setp.lt.u32 	%p6, %r102, 3;
	@%p6 bra 	$L__BB0_9;
	add.s32 	%r103, %r161, %r7;
	shl.b32 	%r104, %r103, 2;
	mov.u32 	%r105, _ZZ11tiledMatmulPiS_S_iiE1A;
	add.s32 	%r106, %r105, %r104;
	ld.shared.u32 	%r107, [%r106];
	mad.lo.s32 	%r108, %r161, %r45, %r1;
	shl.b32 	%r109, %r108, 2;
	mov.u32 	%r110, _ZZ11tiledMatmulPiS_S_iiE1B;
	add.s32 	%r111, %r110, %r109;
	ld.shared.u32 	%r112, [%r111];
	mad.lo.s32 	%r113, %r112, %r107, %r166;
	ld.shared.u32 	%r114, [%r106+4];
	add.s32 	%r115, %r111, %r15;
	ld.shared.u32 	%r116, [%r115];
	mad.lo.s32 	%r117, %r116, %r114, %r113;
	ld.shared.u32 	%r118, [%r106+8];
	add.s32 	%r119, %r115, %r15;
	ld.shared.u32 	%r120, [%r119];
	mad.lo.s32 	%r121, %r120, %r118, %r117;
	ld.shared.u32 	%r122, [%r106+12];
	add.s32 	%r123, %r119, %r15;
	ld.shared.u32 	%r124, [%r123];
	mad.lo.s32 	%r166, %r124, %r122, %r121;
	add.s32 	%r161, %r161, 4;
$L__BB0_9:
	setp.eq.s32 	%p7, %r9, 0;
	@%p7 bra 	$L__BB0_14;
	setp.eq.s32 	%p8, %r9, 1;
	@%p8 bra 	$L__BB0_12;
	add.s32 	%r126, %r161, %r7;
	shl.b32 	%r127, %r126, 2;
	mov.u32 	%r128, _ZZ11tiledMatmulPiS_S_iiE1A;
	add.s32 	%r129, %r128, %r127;
	ld.shared.u32 	%r130, [%r129];
	mad.lo.s32 	%r131, %r161, %r45, %r1;
	shl.b32 	%r132, %r131, 2;
	mov.u32 	%r133, _ZZ11tiledMatmulPiS_S_iiE1B;
	add.s32 	%r134, %r133, %r132;
	ld.shared.u32 	%r135, [%r134];
	mad.lo.s32 	%r136, %r135, %r130, %r166;
	ld.shared.u32 	%r137, [%r129+4];
	add.s32 	%r138, %r134, %r15;
	ld.shared.u32 	%r139, [%r138];
	mad.lo.s32 	%r166, %r139, %r137, %r136;
	add.s32 	%r161, %r161, 2;
$L__BB0_12:
	setp.eq.s32 	%p9, %r11, 0;
	@%p9 bra 	$L__BB0_14;
	add.s32 	%r140, %r161, %r7;
	shl.b32 	%r141, %r140, 2;
	mov.u32 	%r142, _ZZ11tiledMatmulPiS_S_iiE1A;
	add.s32 	%r143, %r142, %r141;
	ld.shared.u32 	%r144, [%r143];
	mad.lo.s32 	%r145, %r161, %r45, %r1;
	shl.b32 	%r146, %r145, 2;
	mov.u32 	%r147, _ZZ11tiledMatmulPiS_S_iiE1B;
	add.s32 	%r148, %r147, %r146;
	ld.shared.u32 	%r149, [%r148];
	mad.lo.s32 	%r166, %r149, %r144, %r166;
$L__BB0_14:
	bar.sync 	0;
	add.s32 	%r151, %r151, 1;
	setp.ne.s32 	%p10, %r151, %r5;
	@%p10 bra 	$L__BB0_2;
$L__BB0_15:
	cvta.to.global.u64 	%rd10, %rd5;
	mad.lo.s32 	%r150, %r3, %r44, %r4;
	mul.wide.s32 	%rd11, %r150, 4;
	add.s64 	%rd12, %rd10, %rd11;
	st.global.u32 	[%rd12], %r166;
	ret;

}


// ===== COMPILED SASS (sm_100) =====

	.target	sm_100

	.elftype	@"ET_EXEC"


//--------------------- .note.nv.tkinfo           --------------------------
	.section	.note.nv.tkinfo,"",@"SHT_NOTE"
	.sectionflags	@"SHF_NOTE_NV_TKINFO"
	.tkinfo
        /*0018*/ 	.word	0x00000002
        /*0030*/ 	.string	""
        /*0030*/ 	.string	"ptxas"
        /*0030*/ 	.string	"Cuda compilation tools, release 13.0, V13.0.88"
        /*0030*/ 	.string	"Build cuda_13.0.r13.0/compiler.36424714_0"
        /*0030*/ 	.string	"-arch sm_100 -m 64 "



//--------------------- .note.nv.cuinfo           --------------------------
	.section	.note.nv.cuinfo,"",@"SHT_NOTE"
	.sectionflags	@"SHF_NOTE_NV_CUINFO"
        /*0018*/ 	.short	0x0002
        /*001a*/ 	.short	0x0064
        /*001c*/ 	.short	0x0082
	.zero		2


//--------------------- .nv.info                  --------------------------
	.section	.nv.info,"",@"SHT_CUDA_INFO"
	.align	4


	//----- nvinfo : EIATTR_REGCOUNT
	.align		4
        /*0000*/ 	.byte	0x04, 0x2f
        /*0002*/ 	.short	(.L_1 - .L_0)
	.align		4
.L_0:
        /*0004*/ 	.word	index@(_Z11tiledMatmulPiS_S_ii)
        /*0008*/ 	.word	0x0000001f


	//----- nvinfo : EIATTR_FRAME_SIZE
	.align		4
.L_1:
        /*000c*/ 	.byte	0x04, 0x11
        /*000e*/ 	.short	(.L_3 - .L_2)
	.align		4
.L_2:
        /*0010*/ 	.word	index@(_Z11tiledMatmulPiS_S_ii)
        /*0014*/ 	.word	0x00000000


	//----- nvinfo : EIATTR_MIN_STACK_SIZE
	.align		4
.L_3:
        /*0018*/ 	.byte	0x04, 0x12
        /*001a*/ 	.short	(.L_5 - .L_4)
	.align		4
.L_4:
        /*001c*/ 	.word	index@(_Z11tiledMatmulPiS_S_ii)
        /*0020*/ 	.word	0x00000000
.L_5:


//--------------------- .nv.compat                --------------------------
	.section	.nv.compat,"",@"SHT_CUDA_COMPAT_INFO"
	.align	4
        /*0000*/ 	.byte	0x02, 0x09, 0x00, 0x00, 0x02, 0x02, 0x01, 0x00, 0x02, 0x05, 0x05, 0x00, 0x03, 0x07, 0x01, 0x01
        /*0010*/ 	.byte	0x02, 0x03, 0x00, 0x00, 0x02, 0x06, 0x01, 0x00, 0x04, 0x0b, 0x08, 0x00, 0x09, 0x00, 0x00, 0x00
        /*0020*/ 	.byte	0x00, 0x00, 0x00, 0x00


//--------------------- .nv.info._Z11tiledMatmulPiS_S_ii --------------------------
	.section	.nv.info._Z11tiledMatmulPiS_S_ii,"",@"SHT_CUDA_INFO"
	.sectionflags	@""
	.align	4


	//----- nvinfo : EIATTR_CUDA_API_VERSION
	.align		4
        /*0000*/ 	.byte	0x04, 0x37
        /*0002*/ 	.short	(.L_7 - .L_6)
.L_6:
        /*0004*/ 	.word	0x00000082


	//----- nvinfo : EIATTR_KPARAM_INFO
	.align		4
.L_7:
        /*0008*/ 	.byte	0x04, 0x17
        /*000a*/ 	.short	(.L_9 - .L_8)
.L_8:
        /*000c*/ 	.word	0x00000000
        /*0010*/ 	.short	0x0004
        /*0012*/ 	.short	0x001c
        /*0014*/ 	.byte	0x00, 0xf0, 0x11, 0x00


	//----- nvinfo : EIATTR_KPARAM_INFO
	.align		4
.L_9:
        /*0018*/ 	.byte	0x04, 0x17
        /*001a*/ 	.short	(.L_11 - .L_10)
.L_10:
        /*001c*/ 	.word	0x00000000
        /*0020*/ 	.short	0x0003
        /*0022*/ 	.short	0x0018
        /*0024*/ 	.byte	0x00, 0xf0, 0x11, 0x00


	//----- nvinfo : EIATTR_KPARAM_INFO
	.align		4
.L_11:
        /*0028*/ 	.byte	0x04, 0x17
        /*002a*/ 	.short	(.L_13 - .L_12)
.L_12:
        /*002c*/ 	.word	0x00000000
        /*0030*/ 	.short	0x0002
        /*0032*/ 	.short	0x0010
        /*0034*/ 	.byte	0x00, 0xf5, 0x21, 0x00


	//----- nvinfo : EIATTR_KPARAM_INFO
	.align		4
.L_13:
        /*0038*/ 	.byte	0x04, 0x17
        /*003a*/ 	.short	(.L_15 - .L_14)
.L_14:
        /*003c*/ 	.word	0x00000000
        /*0040*/ 	.short	0x0001
        /*0042*/ 	.short	0x0008
        /*0044*/ 	.byte	0x00, 0xf5, 0x21, 0x00


	//----- nvinfo : EIATTR_KPARAM_INFO
	.align		4
.L_15:
        /*0048*/ 	.byte	0x04, 0x17
        /*004a*/ 	.short	(.L_17 - .L_16)
.L_16:
        /*004c*/ 	.word	0x00000000
        /*0050*/ 	.short	0x0000
        /*0052*/ 	.short	0x0000
        /*0054*/ 	.byte	0x00, 0xf5, 0x21, 0x00


	//----- nvinfo : EIATTR_SPARSE_MMA_MASK
	.align		4
.L_17:
        /*0058*/ 	.byte	0x03, 0x50
        /*005a*/ 	.short	0x0000


	//----- nvinfo : EIATTR_MAXREG_COUNT
	.align		4
        /*005c*/ 	.byte	0x03, 0x1b
        /*005e*/ 	.short	0x00ff


	//----- nvinfo : EIATTR_NUM_BARRIERS
	.align		4
        /*0060*/ 	.byte	0x02, 0x4c
        /*0062*/ 	.byte	0x01
	.zero		1


	//----- nvinfo : EIATTR_MERCURY_ISA_VERSION
	.align		4
        /*0064*/ 	.byte	0x03, 0x5f
        /*0066*/ 	.short	0x0101


	//----- nvinfo : EIATTR_VRC_CTA_INIT_COUNT
	.align		4
        /*0068*/ 	.byte	0x02, 0x4a
	.zero		1
	.zero		1


	//----- nvinfo : EIATTR_EXIT_INSTR_OFFSETS
	.align		4
        /*006c*/ 	.byte	0x04, 0x1c
        /*006e*/ 	.short	(.L_19 - .L_18)


	//   ....[0]....
.L_18:
        /*0070*/ 	.word	0x00000ae0


	//----- nvinfo : EIATTR_CBANK_PARAM_SIZE
	.align		4
.L_19:
        /*0074*/ 	.byte	0x03, 0x19
        /*0076*/ 	.short	0x0020


	//----- nvinfo : EIATTR_PARAM_CBANK
	.align		4
        /*0078*/ 	.byte	0x04, 0x0a
        /*007a*/ 	.short	(.L_21 - .L_20)
	.align		4
.L_20:
        /*007c*/ 	.word	index@(.nv.constant0._Z11tiledMatmulPiS_S_ii)
        /*0080*/ 	.short	0x0380
        /*0082*/ 	.short	0x0020


	//----- nvinfo : EIATTR_SW_WAR
	.align		4
.L_21:
        /*0084*/ 	.byte	0x04, 0x36
        /*0086*/ 	.short	(.L_23 - .L_22)
.L_22:
        /*0088*/ 	.word	0x00000008
.L_23:


//--------------------- .nv.callgraph             --------------------------
	.section	.nv.callgraph,"",@"SHT_CUDA_CALLGRAPH"
	.align	4
	.sectionentsize	8
	.align		4
        /*0000*/ 	.word	0x00000000
	.align		4
        /*0004*/ 	.word	0xffffffff
	.align		4
        /*0008*/ 	.word	0x00000000
	.align		4
        /*000c*/ 	.word	0xfffffffe
	.align		4
        /*0010*/ 	.word	0x00000000
	.align		4
        /*0014*/ 	.word	0xfffffffd
	.align		4
        /*0018*/ 	.word	0x00000000
	.align		4
        /*001c*/ 	.word	0xfffffffc


//--------------------- .text._Z11tiledMatmulPiS_S_ii --------------------------
	.section	.text._Z11tiledMatmulPiS_S_ii,"ax",@progbits
	.align	128
        .global         _Z11tiledMatmulPiS_S_ii
        .type           _Z11tiledMatmulPiS_S_ii,@function
        .size           _Z11tiledMatmulPiS_S_ii,(.L_x_8 - _Z11tiledMatmulPiS_S_ii)
        .other          _Z11tiledMatmulPiS_S_ii,@"STO_CUDA_ENTRY STV_DEFAULT"
_Z11tiledMatmulPiS_S_ii:
.text._Z11tiledMatmulPiS_S_ii:
[----:B------:R-:W-:Y:S08]  /*0000*/  LDC R1, c[0x0][0x37c] ;  /* 0x0000df00ff017b82 */ /* 0x000ff00000000800 */
[----:B------:R-:W0:Y:S01]  /*0010*/  LDC.64 R2, c[0x0][0x398] ;  /* 0x0000e600ff027b82 */ /* 0x000e220000000a00 */
[----:B------:R-:W1:Y:S01]  /*0020*/  LDCU.64 UR8, c[0x0][0x358] ;  /* 0x00006b00ff0877ac */ /* 0x000e620008000a00 */
[----:B------:R-:W-:-:S06]  /*0030*/  MOV R18, RZ ;  /* 0x000000ff00127202 */ /* 0x000fcc0000000f00 */
[----:B------:R-:W-:Y:S08]  /*0040*/  S2UR UR5, SR_CTAID.Y ;  /* 0x00000000000579c3 */ /* 0x000ff00000002600 */
[----:B------:R-:W2:Y:S01]  /*0050*/  S2UR UR4, SR_CTAID.X ;  /* 0x00000000000479c3 */ /* 0x000ea20000002500 */
[----:B0-----:R-:W-:Y:S02]  /*0060*/  IABS R11, R3 ;  /* 0x00000003000b7213 */ /* 0x001fe40000000000 */
[----:B------:R-:W-:-:S02]  /*0070*/  IADD3 R0, PT, PT, R3, R2, RZ ;  /* 0x0000000203007210 */ /* 0x000fc40007ffe0ff */
[----:B------:R-:W0:Y:S03]  /*0080*/  I2F.RP R7, R11 ;  /* 0x0000000b00077306 */ /* 0x000e260000209400 */
[----:B------:R-:W-:-:S05]  /*0090*/  VIADD R6, R0, 0xffffffff ;  /* 0xffffffff00067836 */ /* 0x000fca0000000000 */
[----:B------:R-:W-:Y:S02]  /*00a0*/  IABS R0, R6 ;  /* 0x0000000600007213 */ /* 0x000fe40000000000 */
[----:B------:R-:W-:-:S04]  /*00b0*/  LOP3.LUT R6, R6, R3, RZ, 0x3c, !PT ;  /* 0x0000000306067212 */ /* 0x000fc800078e3cff */
[----:B------:R-:W-:Y:S01]  /*00c0*/  ISETP.GE.AND P1, PT, R6, RZ, PT ;  /* 0x000000ff0600720c */ /* 0x000fe20003f26270 */
[----:B0-----:R-:W0:Y:S02]  /*00d0*/  MUFU.RCP R7, R7 ;  /* 0x0000000700077308 */ /* 0x001e240000001000 */
[----:B0-----:R-:W-:-:S06]  /*00e0*/  IADD3 R4, PT, PT, R7, 0xffffffe, RZ ;  /* 0x0ffffffe07047810 */ /* 0x001fcc0007ffe0ff */
[----:B------:R0:W3:Y:S02]  /*00f0*/  F2I.FTZ.U32.TRUNC.NTZ R5, R4 ;  /* 0x0000000400057305 */ /* 0x0000e4000021f000 */
[----:B0-----:R-:W-:Y:S02]  /*0100*/  HFMA2 R4, -RZ, RZ, 0, 0 ;  /* 0x00000000ff047431 */ /* 0x001fe400000001ff */
[----:B---3--:R-:W-:-:S04]  /*0110*/  IMAD.MOV R8, RZ, RZ, -R5 ;  /* 0x000000ffff087224 */ /* 0x008fc800078e0a05 */
[----:B------:R-:W-:Y:S02]  /*0120*/  IMAD R9, R8, R11, RZ ;  /* 0x0000000b08097224 */ /* 0x000fe400078e02ff */
[----:B------:R-:W2:Y:S02]  /*0130*/  S2R R8, SR_TID.X ;  /* 0x0000000000087919 */ /* 0x000ea40000002100 */
[----:B------:R-:W-:-:S06]  /*0140*/  IMAD.HI.U32 R5, R5, R9, R4 ;  /* 0x0000000905057227 */ /* 0x000fcc00078e0004 */
[----:B------:R-:W-:-:S04]  /*0150*/  IMAD.HI.U32 R9, R5, R0, RZ ;  /* 0x0000000005097227 */ /* 0x000fc800078e00ff */
[----:B------:R-:W-:-:S04]  /*0160*/  IMAD.MOV R4, RZ, RZ, -R9 ;  /* 0x000000ffff047224 */ /* 0x000fc800078e0a09 */
[----:B------:R-:W-:-:S05]  /*0170*/  IMAD R0, R11, R4, R0 ;  /* 0x000000040b007224 */ /* 0x000fca00078e0200 */
[----:B------:R-:W-:Y:S01]  /*0180*/  ISETP.GT.U32.AND P2, PT, R11, R0, PT ;  /* 0x000000000b00720c */ /* 0x000fe20003f44070 */
[----:B--2---:R-:W-:-:S12]  /*0190*/  IMAD R13, R3, UR4, R8 ;  /* 0x00000004030d7c24 */ /* 0x004fd8000f8e0208 */
[-C--:B------:R-:W-:Y:S01]  /*01a0*/  @!P2 IADD3 R0, PT, PT, R0, -R11.reuse, RZ ;  /* 0x8000000b0000a210 */ /* 0x080fe20007ffe0ff */
[----:B------:R-:W-:Y:S01]  /*01b0*/  @!P2 VIADD R9, R9, 0x1 ;  /* 0x000000010909a836 */ /* 0x000fe20000000000 */
[----:B------:R-:W-:Y:S02]  /*01c0*/  ISETP.NE.AND P2, PT, R3, RZ, PT ;  /* 0x000000ff0300720c */ /* 0x000fe40003f45270 */
[----:B------:R-:W-:Y:S02]  /*01d0*/  ISETP.GE.U32.AND P0, PT, R0, R11, PT ;  /* 0x0000000b0000720c */ /* 0x000fe40003f06070 */
[----:B------:R-:W0:Y:S11]  /*01e0*/  S2R R0, SR_TID.Y ;  /* 0x0000000000007919 */ /* 0x000e360000002200 */
[----:B------:R-:W-:-:S05]  /*01f0*/  @P0 IADD3 R9, PT, PT, R9, 0x1, RZ ;  /* 0x0000000109090810 */ /* 0x000fca0007ffe0ff */
[----:B------:R-:W-:Y:S01]  /*0200*/  @!P1 IMAD.MOV R9, RZ, RZ, -R9 ;  /* 0x000000ffff099224 */ /* 0x000fe200078e0a09 */
[----:B------:R-:W-:-:S04]  /*0210*/  @!P2 LOP3.LUT R9, RZ, R3, RZ, 0x33, !PT ;  /* 0x00000003ff09a212 */ /* 0x000fc800078e33ff */
[----:B------:R-:W-:Y:S01]  /*0220*/  ISETP.GE.AND P0, PT, R9, 0x1, PT ;  /* 0x000000010900780c */ /* 0x000fe20003f06270 */
[----:B0-----:R-:W-:-:S12]  /*0230*/  IMAD R11, R3, UR5, R0 ;  /* 0x00000005030b7c24 */ /* 0x001fd8000f8e0200 */
[----:B-1----:R-:W-:Y:S05]  /*0240*/  @!P0 BRA `(.L_x_0) ;  /* 0x0000000800148947 */ /* 0x002fea0003800000 */
[----:B------:R-:W0:Y:S01]  /*0250*/  S2UR UR5, SR_CgaCtaId ;  /* 0x00000000000579c3 */ /* 0x000e220000008800 */
[----:B------:R-:W-:Y:S01]  /*0260*/  UMOV UR4, 0x400 ;  /* 0x0000040000047882 */ /* 0x000fe20000000000 */
[----:B------:R-:W-:Y:S01]  /*0270*/  IMAD R15, R0, R3, RZ ;  /* 0x00000003000f7224 */ /* 0x000fe200078e02ff */
[----:B------:R-:W-:Y:S01]  /*0280*/  LOP3.LUT R12, R3, 0x7ffffff8, RZ, 0xc0, !PT ;  /* 0x7ffffff8030c7812 */ /* 0x000fe200078ec0ff */
[----:B------:R-:W-:Y:S01]  /*0290*/  IMAD R10, R11, R2, R8 ;  /* 0x000000020b0a7224 */ /* 0x000fe200078e0208 */
[C---:B------:R-:W-:Y:S01]  /*02a0*/  LOP3.LUT R20, R3.reuse, 0x7, RZ, 0xc0, !PT ;  /* 0x0000000703147812 */ /* 0x040fe200078ec0ff */
[----:B------:R-:W-:Y:S01]  /*02b0*/  IMAD.MOV.U32 R18, RZ, RZ, RZ ;  /* 0x000000ffff127224 */ /* 0x000fe200078e00ff */
[----:B------:R-:W-:Y:S02]  /*02c0*/  LOP3.LUT R14, R3, 0x3, RZ, 0xc0, !PT ;  /* 0x00000003030e7812 */ /* 0x000fe400078ec0ff */
[----:B------:R-:W-:Y:S01]  /*02d0*/  IADD3 R16, PT, PT, -R12, RZ, RZ ;  /* 0x000000ff0c107210 */ /* 0x000fe20007ffe1ff */
[----:B0-----:R-:W-:-:S06]  /*02e0*/  ULEA UR4, UR5, UR4, 0x18 ;  /* 0x0000000405047291 */ /* 0x001fcc000f8ec0ff */
[----:B------:R-:W-:Y:S01]  /*02f0*/  LEA R17, R15, UR4, 0x2 ;  /* 0x000000040f117c11 */ /* 0x000fe2000f8e10ff */
[----:B------:R-:W-:-:S04]  /*0300*/  UMOV UR4, URZ ;  /* 0x000000ff00047c82 */ /* 0x000fc80008000000 */
[----:B------:R-:W-:-:S07]  /*0310*/  VIADD R17, R17, 0x10 ;  /* 0x0000001011117836 */ /* 0x000fce0000000000 */
.L_x_6:
[----:B0-----:R-:W0:Y:S08]  /*0320*/  LDC.64 R2, c[0x0][0x398] ;  /* 0x0000e600ff027b82 */ /* 0x001e300000000a00 */
[----:B------:R-:W1:Y:S08]  /*0330*/  LDC.64 R6, c[0x0][0x380] ;  /* 0x0000e000ff067b82 */ /* 0x000e700000000a00 */
[----:B------:R-:W2:Y:S01]  /*0340*/  LDC.64 R4, c[0x0][0x388] ;  /* 0x0000e200ff047b82 */ /* 0x000ea20000000a00 */
[----:B0-----:R-:W-:-:S02]  /*0350*/  IMAD R21, R3, UR4, R0 ;  /* 0x0000000403157c24 */ /* 0x001fc4000f8e0200 */
[----:B------:R-:W-:Y:S02]  /*0360*/  IMAD R19, R3, UR4, R10 ;  /* 0x0000000403137c24 */ /* 0x000fe4000f8e020a */
[----:B------:R-:W-:Y:S02]  /*0370*/  IMAD R21, R21, R2, R13 ;  /* 0x0000000215157224 */ /* 0x000fe400078e020d */
[----:B-1----:R-:W-:-:S06]  /*0380*/  IMAD.WIDE R6, R19, 0x4, R6 ;  /* 0x0000000413067825 */ /* 0x002fcc00078e0206 */
[----:B------:R-:W3:Y:S01]  /*0390*/  LDG.E R6, desc[UR8][R6.64] ;  /* 0x0000000806067981 */ /* 0x000ee2000c1e1900 */
[----:B--2---:R-:W-:-:S06]  /*03a0*/  IMAD.WIDE R4, R21, 0x4, R4 ;  /* 0x0000000415047825 */ /* 0x004fcc00078e0204 */
[----:B------:R-:W2:Y:S01]  /*03b0*/  LDG.E R4, desc[UR8][R4.64] ;  /* 0x0000000804047981 */ /* 0x000ea2000c1e1900 */
[----:B------:R-:W0:Y:S01]  /*03c0*/  S2UR UR7, SR_CgaCtaId ;  /* 0x00000000000779c3 */ /* 0x000e220000008800 */
[----:B------:R-:W-:Y:S02]  /*03d0*/  UMOV UR6, 0x400 ;  /* 0x0000040000067882 */ /* 0x000fe40000000000 */
[----:B------:R-:W-:Y:S01]  /*03e0*/  UIADD3 UR5, UPT, UPT, UR6, 0x1000, URZ ;  /* 0x0000100006057890 */ /* 0x000fe2000fffe0ff */
[----:B------:R-:W-:Y:S02]  /*03f0*/  ISETP.GE.AND P1, PT, R3, 0x1, PT ;  /* 0x000000010300780c */ /* 0x000fe40003f26270 */
[----:B------:R-:W-:Y:S01]  /*0400*/  IADD3 R19, PT, PT, R15, R8, RZ ;  /* 0x000000080f137210 */ /* 0x000fe20007ffe0ff */
[----:B------:R-:W-:Y:S02]  /*0410*/  UIADD3 UR4, UPT, UPT, UR4, 0x1, URZ ;  /* 0x0000000104047890 */ /* 0x000fe4000fffe0ff */
[----:B0-----:R-:W-:-:S02]  /*0420*/  ULEA UR6, UR7, UR6, 0x18 ;  /* 0x0000000607067291 */ /* 0x001fc4000f8ec0ff */
[----:B------:R-:W-:-:S04]  /*0430*/  ULEA UR5, UR7, UR5, 0x18 ;  /* 0x0000000507057291 */ /* 0x000fc8000f8ec0ff */
[C---:B------:R-:W-:Y:S02]  /*0440*/  LEA R21, R19.reuse, UR6, 0x2 ;  /* 0x0000000613157c11 */ /* 0x040fe4000f8e10ff */
[----:B------:R-:W-:Y:S02]  /*0450*/  LEA R19, R19, UR5, 0x2 ;  /* 0x0000000513137c11 */ /* 0x000fe4000f8e10ff */
[----:B------:R-:W-:Y:S01]  /*0460*/  ISETP.NE.AND P0, PT, R9, UR4, PT ;  /* 0x0000000409007c0c */ /* 0x000fe2000bf05270 */
[----:B---3--:R0:W-:Y:S04]  /*0470*/  STS [R21], R6 ;  /* 0x0000000615007388 */ /* 0x0081e80000000800 */
[----:B--2---:R0:W-:Y:S01]  /*0480*/  STS [R19], R4 ;  /* 0x0000000413007388 */ /* 0x0041e20000000800 */
[----:B------:R-:W-:Y:S06]  /*0490*/  BAR.SYNC.DEFER_BLOCKING 0x0 ;  /* 0x0000000000007b1d */ /* 0x000fec0000010000 */
[----:B------:R-:W-:Y:S05]  /*04a0*/  @!P1 BRA `(.L_x_1) ;  /* 0x0000000400749947 */ /* 0x000fea0003800000 */
[----:B------:R-:W-:Y:S01]  /*04b0*/  ISETP.GE.U32.AND P1, PT, R3, 0x8, PT ;  /* 0x000000080300780c */ /* 0x000fe20003f26070 */
[----:B0-----:R-:W-:-:S12]  /*04c0*/  IMAD.MOV.U32 R4, RZ, RZ, RZ ;  /* 0x000000ffff047224 */ /* 0x001fd800078e00ff */
[----:B------:R-:W-:Y:S05]  /*04d0*/  @!P1 BRA `(.L_x_2) ;  /* 0x0000000000a09947 */ /* 0x000fea0003800000 */
[----:B------:R-:W-:Y:S01]  /*04e0*/  LEA R6, R8, UR5, 0x2 ;  /* 0x0000000508067c11 */ /* 0x000fe2000f8e10ff */
[----:B------:R-:W-:Y:S01]  /*04f0*/  IMAD.MOV.U32 R5, RZ, RZ, R16 ;  /* 0x000000ffff057224 */ /* 0x000fe200078e0010 */
[----:B------:R-:W-:-:S07]  /*0500*/  MOV R4, R17 ;  /* 0x0000001100047202 */ /* 0x000fce0000000f00 */
.L_x_3:
[----:B------:R-:W-:Y:S01]  /*0510*/  LDS R21, [R4+-0x10] ;  /* 0xfffff00004157984 */ /* 0x000fe20000000800 */
[----:B------:R-:W-:Y:S01]  /*0520*/  LEA R26, R3, R6, 0x2 ;  /* 0x00000006031a7211 */ /* 0x000fe200078e10ff */
[----:B------:R-:W-:Y:S02]  /*0530*/  VIADD R5, R5, 0x8 ;  /* 0x0000000805057836 */ /* 0x000fe40000000000 */
[----:B------:R0:W1:Y:S02]  /*0540*/  LDS R23, [R6] ;  /* 0x0000000006177984 */ /* 0x0000640000000800 */
[----:B------:R-:W-:Y:S01]  /*0550*/  IMAD R28, R3, 0x4, R26 ;  /* 0x00000004031c7824 */ /* 0x000fe200078e021a */
[----:B------:R-:W-:Y:S01]  /*0560*/  ISETP.NE.AND P1, PT, R5, RZ, PT ;  /* 0x000000ff0500720c */ /* 0x000fe20003f25270 */
[----:B------:R-:W-:Y:S03]  /*0570*/  LDS R7, [R4+-0xc] ;  /* 0xfffff40004077984 */ /* 0x000fe60000000800 */
[C---:B------:R-:W-:Y:S01]  /*0580*/  LEA R25, R3.reuse, R28, 0x2 ;  /* 0x0000001c03197211 */ /* 0x040fe200078e10ff */
[----:B------:R-:W2:Y:S01]  /*0590*/  LDS R26, [R26] ;  /* 0x000000001a1a7984 */ /* 0x000ea20000000800 */
[----:B0-----:R-:W-:-:S03]  /*05a0*/  LEA R6, R3, R6, 0x5 ;  /* 0x0000000603067211 */ /* 0x001fc600078e28ff */
[----:B------:R-:W-:Y:S04]  /*05b0*/  LDS R19, [R28] ;  /* 0x000000001c137984 */ /* 0x000fe80000000800 */
[----:B------:R-:W0:Y:S01]  /*05c0*/  LDS R22, [R4+-0x8] ;  /* 0xfffff80004167984 */ /* 0x000e220000000800 */
[----:B-1----:R-:W-:-:S03]  /*05d0*/  IMAD R24, R21, R23, R18 ;  /* 0x0000001715187224 */ /* 0x002fc600078e0212 */
[----:B------:R-:W-:Y:S04]  /*05e0*/  LDS R18, [R4+-0x4] ;  /* 0xfffffc0004127984 */ /* 0x000fe80000000800 */
[----:B------:R1:W3:Y:S01]  /*05f0*/  LDS R21, [R25] ;  /* 0x0000000019157984 */ /* 0x0002e20000000800 */
[----:B--2---:R-:W-:Y:S02]  /*0600*/  IMAD R7, R7, R26, R24 ;  /* 0x0000001a07077224 */ /* 0x004fe400078e0218 */
[C---:B------:R-:W-:Y:S01]  /*0610*/  IMAD R24, R3.reuse, 0x4, R25 ;  /* 0x0000000403187824 */ /* 0x040fe200078e0219 */
[----:B------:R-:W-:Y:S04]  /*0620*/  LDS R26, [R4+0x8] ;  /* 0x00000800041a7984 */ /* 0x000fe80000000800 */
[----:B------:R-:W-:Y:S01]  /*0630*/  LEA R23, R3, R24, 0x2 ;  /* 0x0000001803177211 */ /* 0x000fe200078e10ff */
[----:B0-----:R-:W-:-:S02]  /*0640*/  IMAD R19, R22, R19, R7 ;  /* 0x0000001316137224 */ /* 0x001fc400078e0207 */
[----:B------:R-:W-:Y:S02]  /*0650*/  LDS R7, [R4] ;  /* 0x0000000004077984 */ /* 0x000fe40000000800 */
[C---:B------:R-:W-:Y:S02]  /*0660*/  IMAD R28, R3.reuse, 0x4, R23 ;  /* 0x00000004031c7824 */ /* 0x040fe400078e0217 */
[----:B------:R-:W0:Y:S03]  /*0670*/  LDS R22, [R24] ;  /* 0x0000000018167984 */ /* 0x000e260000000800 */
[----:B-1----:R-:W-:Y:S01]  /*0680*/  LEA R25, R3, R28, 0x2 ;  /* 0x0000001c03197211 */ /* 0x002fe200078e10ff */
[----:B------:R-:W-:Y:S04]  /*0690*/  LDS R23, [R23] ;  /* 0x0000000017177984 */ /* 0x000fe80000000800 */
[----:B------:R-:W-:Y:S04]  /*06a0*/  LDS R28, [R28] ;  /* 0x000000001c1c7984 */ /* 0x000fe80000000800 */
[----:B------:R-:W-:Y:S01]  /*06b0*/  LDS R25, [R25] ;  /* 0x0000000019197984 */ /* 0x000fe20000000800 */
[----:B---3--:R-:W-:-:S03]  /*06c0*/  IMAD R19, R18, R21, R19 ;  /* 0x0000001512137224 */ /* 0x008fc600078e0213 */
[----:B------:R-:W1:Y:S04]  /*06d0*/  LDS R18, [R4+0x4] ;  /* 0x0000040004127984 */ /* 0x000e680000000800 */
[----:B------:R2:W3:Y:S02]  /*06e0*/  LDS R21, [R4+0xc] ;  /* 0x00000c0004157984 */ /* 0x0004e40000000800 */
[----:B--2---:R-:W-:Y:S02]  /*06f0*/  VIADD R4, R4, 0x20 ;  /* 0x0000002004047836 */ /* 0x004fe40000000000 */
[----:B0-----:R-:W-:-:S04]  /*0700*/  IMAD R7, R7, R22, R19 ;  /* 0x0000001607077224 */ /* 0x001fc800078e0213 */
[----:B-1----:R-:W-:-:S04]  /*0710*/  IMAD R7, R18, R23, R7 ;  /* 0x0000001712077224 */ /* 0x002fc800078e0207 */
[----:B------:R-:W-:-:S04]  /*0720*/  IMAD R7, R26, R28, R7 ;  /* 0x0000001c1a077224 */ /* 0x000fc800078e0207 */
[----:B---3--:R-:W-:Y:S01]  /*0730*/  IMAD R18, R21, R25, R7 ;  /* 0x0000001915127224 */ /* 0x008fe200078e0207 */
[----:B------:R-:W-:Y:S06]  /*0740*/  @P1 BRA `(.L_x_3) ;  /* 0xfffffffc00701947 */ /* 0x000fec000383ffff */
[----:B------:R-:W-:-:S07]  /*0750*/  MOV R4, R12 ;  /* 0x0000000c00047202 */ /* 0x000fce0000000f00 */
.L_x_2:
[----:B------:R-:W-:-:S13]  /*0760*/  ISETP.NE.AND P1, PT, R20, RZ, PT ;  /* 0x000000ff1400720c */ /* 0x000fda0003f25270 */
[----:B------:R-:W-:Y:S05]  /*0770*/  @!P1 BRA `(.L_x_1) ;  /* 0x0000000000c09947 */ /* 0x000fea0003800000 */
[----:B------:R-:W-:Y:S01]  /*0780*/  VIADD R5, R20, 0xffffffff ;  /* 0xffffffff14057836 */ /* 0x000fe20000000000 */
[----:B------:R-:W-:-:S04]  /*0790*/  ISETP.NE.AND P2, PT, R14, RZ, PT ;  /* 0x000000ff0e00720c */ /* 0x000fc80003f45270 */
[----:B------:R-:W-:-:S13]  /*07a0*/  ISETP.GE.U32.AND P1, PT, R5, 0x3, PT ;  /* 0x000000030500780c */ /* 0x000fda0003f26070 */
[----:B------:R-:W-:Y:S05]  /*07b0*/  @!P1 BRA `(.L_x_4) ;  /* 0x0000000000509947 */ /* 0x000fea0003800000 */
[C---:B------:R-:W-:Y:S01]  /*07c0*/  IMAD R6, R4.reuse, R3, R8 ;  /* 0x0000000304067224 */ /* 0x040fe200078e0208 */
[----:B------:R-:W-:Y:S02]  /*07d0*/  IADD3 R5, PT, PT, R15, R4, RZ ;  /* 0x000000040f057210 */ /* 0x000fe40007ffe0ff */
[----:B------:R-:W-:Y:S02]  /*07e0*/  IADD3 R4, PT, PT, R4, 0x4, RZ ;  /* 0x0000000404047810 */ /* 0x000fe40007ffe0ff */
[----:B------:R-:W-:Y:S02]  /*07f0*/  LEA R6, R6, UR5, 0x2 ;  /* 0x0000000506067c11 */ /* 0x000fe4000f8e10ff */
[----:B------:R-:W-:-:S03]  /*0800*/  LEA R5, R5, UR6, 0x2 ;  /* 0x0000000605057c11 */ /* 0x000fc6000f8e10ff */
[C---:B------:R-:W-:Y:S01]  /*0810*/  IMAD R24, R3.reuse, 0x4, R6 ;  /* 0x0000000403187824 */ /* 0x040fe200078e0206 */
[----:B------:R-:W-:Y:S04]  /*0820*/  LDS R19, [R6] ;  /* 0x0000000006137984 */ /* 0x000fe80000000800 */
[----:B------:R-:W0:Y:S01]  /*0830*/  LDS R7, [R5] ;  /* 0x0000000005077984 */ /* 0x000e220000000800 */
[----:B------:R-:W-:-:S03]  /*0840*/  LEA R28, R3, R24, 0x2 ;  /* 0x00000018031c7211 */ /* 0x000fc600078e10ff */
[----:B------:R-:W-:Y:S02]  /*0850*/  LDS R22, [R5+0x4] ;  /* 0x0000040005167984 */ /* 0x000fe40000000800 */
[----:B------:R-:W-:Y:S02]  /*0860*/  IMAD R23, R3, 0x4, R28 ;  /* 0x0000000403177824 */ /* 0x000fe400078e021c */
[----:B------:R-:W1:Y:S04]  /*0870*/  LDS R24, [R24] ;  /* 0x0000000018187984 */ /* 0x000e680000000800 */
[----:B------:R-:W-:Y:S04]  /*0880*/  LDS R26, [R5+0x8] ;  /* 0x00000800051a7984 */ /* 0x000fe80000000800 */
[----:B------:R-:W2:Y:S04]  /*0890*/  LDS R28, [R28] ;  /* 0x000000001c1c7984 */ /* 0x000ea80000000800 */
[----:B------:R-:W-:Y:S04]  /*08a0*/  LDS R21, [R5+0xc] ;  /* 0x00000c0005157984 */ /* 0x000fe80000000800 */
[----:B------:R-:W3:Y:S01]  /*08b0*/  LDS R23, [R23] ;  /* 0x0000000017177984 */ /* 0x000ee20000000800 */
[----:B0-----:R-:W-:-:S04]  /*08c0*/  IMAD R7, R7, R19, R18 ;  /* 0x0000001307077224 */ /* 0x001fc800078e0212 */
[----:B-1----:R-:W-:-:S04]  /*08d0*/  IMAD R7, R22, R24, R7 ;  /* 0x0000001816077224 */ /* 0x002fc800078e0207 */
[----:B--2---:R-:W-:-:S04]  /*08e0*/  IMAD R7, R26, R28, R7 ;  /* 0x0000001c1a077224 */ /* 0x004fc800078e0207 */
[----:B---3--:R-:W-:-:S07]  /*08f0*/  IMAD R18, R21, R23, R7 ;  /* 0x0000001715127224 */ /* 0x008fce00078e0207 */
.L_x_4:
[----:B------:R-:W-:Y:S05]  /*0900*/  @!P2 BRA `(.L_x_1) ;  /* 0x00000000005ca947 */ /* 0x000fea0003800000 */
[----:B------:R-:W-:Y:S02]  /*0910*/  ISETP.NE.AND P1, PT, R14, 0x1, PT ;  /* 0x000000010e00780c */ /* 0x000fe40003f25270 */
[----:B------:R-:W-:-:S11]  /*0920*/  LOP3.LUT P2, RZ, R3, 0x1, RZ, 0xc0, !PT ;  /* 0x0000000103ff7812 */ /* 0x000fd6000784c0ff */
[----:B------:R-:W-:Y:S05]  /*0930*/  @!P1 BRA `(.L_x_5) ;  /* 0x0000000000309947 */ /* 0x000fea0003800000 */
[C---:B------:R-:W-:Y:S01]  /*0940*/  IMAD R6, R4.reuse, R3, R8 ;  /* 0x0000000304067224 */ /* 0x040fe200078e0208 */
[----:B------:R-:W-:Y:S02]  /*0950*/  IADD3 R5, PT, PT, R15, R4, RZ ;  /* 0x000000040f057210 */ /* 0x000fe40007ffe0ff */
[----:B------:R-:W-:Y:S02]  /*0960*/  IADD3 R4, PT, PT, R4, 0x2, RZ ;  /* 0x0000000204047810 */ /* 0x000fe40007ffe0ff */
[----:B------:R-:W-:Y:S02]  /*0970*/  LEA R6, R6, UR5, 0x2 ;  /* 0x0000000506067c11 */ /* 0x000fe4000f8e10ff */
[----:B------:R-:W-:-:S03]  /*0980*/  LEA R5, R5, UR6, 0x2 ;  /* 0x0000000605057c11 */ /* 0x000fc6000f8e10ff */
[----:B------:R-:W-:Y:S01]  /*0990*/  IMAD R21, R3, 0x4, R6 ;  /* 0x0000000403157824 */ /* 0x000fe200078e0206 */
[----:B------:R-:W-:Y:S04]  /*09a0*/  LDS R19, [R6] ;  /* 0x0000000006137984 */ /* 0x000fe80000000800 */
[----:B------:R-:W0:Y:S04]  /*09b0*/  LDS R7, [R5] ;  /* 0x0000000005077984 */ /* 0x000e280000000800 */
[----:B------:R-:W-:Y:S04]  /*09c0*/  LDS R22, [R5+0x4] ;  /* 0x0000040005167984 */ /* 0x000fe80000000800 */
[----:B------:R-:W1:Y:S01]  /*09d0*/  LDS R21, [R21] ;  /* 0x0000000015157984 */ /* 0x000e620000000800 */
[----:B0-----:R-:W-:-:S04]  /*09e0*/  IMAD R7, R7, R19, R18 ;  /* 0x0000001307077224 */ /* 0x001fc800078e0212 */
[----:B-1----:R-:W-:-:S07]  /*09f0*/  IMAD R18, R22, R21, R7 ;  /* 0x0000001516127224 */ /* 0x002fce00078e0207 */
.L_x_5:
[----:B------:R-:W-:Y:S05]  /*0a00*/  @!P2 BRA `(.L_x_1) ;  /* 0x00000000001ca947 */ /* 0x000fea0003800000 */
[----:B------:R-:W-:Y:S01]  /*0a10*/  IMAD R5, R4, R3, R8 ;  /* 0x0000000304057224 */ /* 0x000fe200078e0208 */
[----:B------:R-:W-:-:S04]  /*0a20*/  IADD3 R3, PT, PT, R15, R4, RZ ;  /* 0x000000040f037210 */ /* 0x000fc80007ffe0ff */
[----:B------:R-:W-:Y:S02]  /*0a30*/  LEA R3, R3, UR6, 0x2 ;  /* 0x0000000603037c11 */ /* 0x000fe4000f8e10ff */
[----:B------:R-:W-:-:S04]  /*0a40*/  LEA R5, R5, UR5, 0x2 ;  /* 0x0000000505057c11 */ /* 0x000fc8000f8e10ff */
[----:B------:R-:W-:Y:S04]  /*0a50*/  LDS R3, [R3] ;  /* 0x0000000003037984 */ /* 0x000fe80000000800 */
[----:B------:R-:W0:Y:S02]  /*0a60*/  LDS R5, [R5] ;  /* 0x0000000005057984 */ /* 0x000e240000000800 */
[----:B0-----:R-:W-:-:S07]  /*0a70*/  IMAD R18, R3, R5, R18 ;  /* 0x0000000503127224 */ /* 0x001fce00078e0212 */
.L_x_1:
[----:B------:R-:W-:Y:S06]  /*0a80*/  BAR.SYNC.DEFER_BLOCKING 0x0 ;  /* 0x0000000000007b1d */ /* 0x000fec0000010000 */
[----:B------:R-:W-:Y:S05]  /*0a90*/  @P0 BRA `(.L_x_6) ;  /* 0xfffffff800200947 */ /* 0x000fea000383ffff */
.L_x_0:
[----:B0-----:R-:W0:Y:S01]  /*0aa0*/  LDC.64 R4, c[0x0][0x390] ;  /* 0x0000e400ff047b82 */ /* 0x001e220000000a00 */
[----:B------:R-:W-:-:S04]  /*0ab0*/  IMAD R3, R11, R2, R13 ;  /* 0x000000020b037224 */ /* 0x000fc800078e020d */
[----:B0-----:R-:W-:-:S05]  /*0ac0*/  IMAD.WIDE R2, R3, 0x4, R4 ;  /* 0x0000000403027825 */ /* 0x001fca00078e0204 */
[----:B------:R-:W-:Y:S01]  /*0ad0*/  STG.E desc[UR8][R2.64], R18 ;  /* 0x0000001202007986 */ /* 0x000fe2000c101908 */
[----:B------:R-:W-:Y:S05]  /*0ae0*/  EXIT ;  /* 0x000000000000794d */ /* 0x000fea0003800000 */
.L_x_7:
[----:B------:R-:W-:-:S00]  /*0af0*/  BRA `(.L_x_7) ;  /* 0xfffffffc00fc7947 */ /* 0x000fc0000383ffff */
[----:B------:R-:W-:-:S00]  /*0b00*/  NOP ;  /* 0x0000000000007918 */ /* 0x000fc00000000000 */
[----:B------:R-:W-:-:S00]  /*0b10*/  NOP ;  /* 0x0000000000007918 */ /* 0x000fc00000000000 */
[----:B------:R-:W-:-:S00]  /*0b20*/  NOP ;  /* 0x0000000000007918 */ /* 0x000fc00000000000 */
[----:B------:R-:W-:-:S00]  /*0b30*/  NOP ;  /* 0x0000000000007918 */ /* 0x000fc00000000000 */
[----:B------:R-:W-:-:S00]  /*0b40*/  NOP ;  /* 0x0000000000007918 */ /* 0x000fc00000000000 */
[----:B------:R-:W-:-:S00]  /*0b50*/  NOP ;  /* 0x0000000000007918 */ /* 0x000fc00000000000 */
[----:B------:R-:W-:-:S00]  /*0b60*/  NOP ;  /* 0x0000000000007918 */ /* 0x000fc00000000000 */
[----:B------:R-:W-:-:S00]  /*0b70*/  NOP ;  /* 0x0000000000007918 */ /* 0x000fc00000000000 */
.L_x_8:


//--------------------- .nv.shared._Z11tiledMatmulPiS_S_ii --------------------------
	.section	.nv.shared._Z11tiledMatmulPiS_S_ii,"aw",@nobits
	.sectionflags	@""
	.align	4
.nv.shared._Z11tiledMatmulPiS_S_ii:
	.zero		9216


//--------------------- .nv.shared.reserved.0     --------------------------
	.section	.nv.shared.reserved.0,"aw",@nobits
	.weak		__nv_reservedSMEM_offset_0_alias
	.size		__nv_reservedSMEM_offset_0_alias, 0, 64
	.other		__nv_reservedSMEM_offset_0_alias,@"STO_CUDA_RESERVED_SHARED STV_DEFAULT"
__nv_reservedSMEM_offset_0_alias:
	.zero		0
	.zero		64


//--------------------- .nv.constant0._Z11tiledMatmulPiS_S_ii --------------------------
	.section	.nv.constant0._Z11tiledMatmulPiS_S_ii,"a",@progbits
	.sectionflags	@""
	.align	4
.nv.constant0._Z11tiledMatmulPiS_S_ii:
	.zero		928


//--------------------- SYMBOLS --------------------------

	.type		.nv.reservedSmem.offset0,@object
	.size		.nv.reservedSmem.offset0,0x4
	.type		.nv.reservedSmem.cap,@object
	.size		.nv.reservedSmem.cap,0x4
